	.headerflags	@"EF_CUDA_TEXMODE_UNIFIED EF_CUDA_64BIT_ADDRESS EF_CUDA_SM89 EF_CUDA_VIRTUAL_SM(EF_CUDA_SM89)"
	.elftype	@"ET_EXEC"


//--------------------- .nv.info                  --------------------------
	.section	.nv.info,"",@"SHT_CUDA_INFO"
	.align	4


	//----- nvinfo : EIATTR_REGCOUNT
	.align		4
        /*0000*/ 	.byte	0x04, 0x2f
        /*0002*/ 	.short	(.L_2 - .L_1)
	.align		4
.L_1:
        /*0004*/ 	.word	index@(triton__0d1d2d3d4d5d6de7)
        /*0008*/ 	.word	0x00000025


	//----- nvinfo : EIATTR_MAX_STACK_SIZE
	.align		4
.L_2:
        /*000c*/ 	.byte	0x04, 0x23
        /*000e*/ 	.short	(.L_4 - .L_3)
	.align		4
.L_3:
        /*0010*/ 	.word	index@(triton__0d1d2d3d4d5d6de7)
        /*0014*/ 	.word	0x00000000


	//----- nvinfo : EIATTR_MIN_STACK_SIZE
	.align		4
.L_4:
        /*0018*/ 	.byte	0x04, 0x12
        /*001a*/ 	.short	(.L_6 - .L_5)
	.align		4
.L_5:
        /*001c*/ 	.word	index@(triton__0d1d2d3d4d5d6de7)
        /*0020*/ 	.word	0x00000000


	//----- nvinfo : EIATTR_FRAME_SIZE
	.align		4
.L_6:
        /*0024*/ 	.byte	0x04, 0x11
        /*0026*/ 	.short	(.L_8 - .L_7)
	.align		4
.L_7:
        /*0028*/ 	.word	index@(triton__0d1d2d3d4d5d6de7)
        /*002c*/ 	.word	0x00000000
.L_8:


//--------------------- .nv.info.triton__0d1d2d3d4d5d6de7 --------------------------
	.section	.nv.info.triton__0d1d2d3d4d5d6de7,"",@"SHT_CUDA_INFO"
	.align	4


	//----- nvinfo : EIATTR_CUDA_API_VERSION
	.align		4
        /*0000*/ 	.byte	0x04, 0x37
        /*0002*/ 	.short	(.L_10 - .L_9)
.L_9:
        /*0004*/ 	.word	0x0000007b


	//----- nvinfo : EIATTR_PARAM_CBANK
	.align		4
.L_10:
        /*0008*/ 	.byte	0x04, 0x0a
        /*000a*/ 	.short	(.L_12 - .L_11)
	.align		4
.L_11:
        /*000c*/ 	.word	index@(.nv.constant0.triton__0d1d2d3d4d5d6de7)
        /*0010*/ 	.short	0x0160
        /*0012*/ 	.short	0x0038


	//----- nvinfo : EIATTR_CBANK_PARAM_SIZE
	.align		4
.L_12:
        /*0014*/ 	.byte	0x03, 0x19
        /*0016*/ 	.short	0x0038


	//----- nvinfo : EIATTR_KPARAM_INFO
	.align		4
        /*0018*/ 	.byte	0x04, 0x17
        /*001a*/ 	.short	(.L_14 - .L_13)
.L_13:
        /*001c*/ 	.word	0x00000000
        /*0020*/ 	.short	0x0007
        /*0022*/ 	.short	0x0034
        /*0024*/ 	.byte	0x00, 0xf0, 0x11, 0x00


	//----- nvinfo : EIATTR_KPARAM_INFO
	.align		4
.L_14:
        /*0028*/ 	.byte	0x04, 0x17
        /*002a*/ 	.short	(.L_16 - .L_15)
.L_15:
        /*002c*/ 	.word	0x00000000
        /*0030*/ 	.short	0x0006
        /*0032*/ 	.short	0x0030
        /*0034*/ 	.byte	0x00, 0xf0, 0x11, 0x00


	//----- nvinfo : EIATTR_KPARAM_INFO
	.align		4
.L_16:
        /*0038*/ 	.byte	0x04, 0x17
        /*003a*/ 	.short	(.L_18 - .L_17)
.L_17:
        /*003c*/ 	.word	0x00000000
        /*0040*/ 	.short	0x0005
        /*0042*/ 	.short	0x0028
        /*0044*/ 	.byte	0x00, 0xf0, 0x21, 0x00


	//----- nvinfo : EIATTR_KPARAM_INFO
	.align		4
.L_18:
        /*0048*/ 	.byte	0x04, 0x17
        /*004a*/ 	.short	(.L_20 - .L_19)
.L_19:
        /*004c*/ 	.word	0x00000000
        /*0050*/ 	.short	0x0004
        /*0052*/ 	.short	0x0020
        /*0054*/ 	.byte	0x00, 0xf0, 0x21, 0x00


	//----- nvinfo : EIATTR_KPARAM_INFO
	.align		4
.L_20:
        /*0058*/ 	.byte	0x04, 0x17
        /*005a*/ 	.short	(.L_22 - .L_21)
.L_21:
        /*005c*/ 	.word	0x00000000
        /*0060*/ 	.short	0x0003
        /*0062*/ 	.short	0x0018
        /*0064*/ 	.byte	0x00, 0xf0, 0x21, 0x00


	//----- nvinfo : EIATTR_KPARAM_INFO
	.align		4
.L_22:
        /*0068*/ 	.byte	0x04, 0x17
        /*006a*/ 	.short	(.L_24 - .L_23)
.L_23:
        /*006c*/ 	.word	0x00000000
        /*0070*/ 	.short	0x0002
        /*0072*/ 	.short	0x0010
        /*0074*/ 	.byte	0x00, 0xf0, 0x21, 0x00


	//----- nvinfo : EIATTR_KPARAM_INFO
	.align		4
.L_24:
        /*0078*/ 	.byte	0x04, 0x17
        /*007a*/ 	.short	(.L_26 - .L_25)
.L_25:
        /*007c*/ 	.word	0x00000000
        /*0080*/ 	.short	0x0001
        /*0082*/ 	.short	0x0008
        /*0084*/ 	.byte	0x00, 0xf0, 0x21, 0x00


	//----- nvinfo : EIATTR_KPARAM_INFO
	.align		4
.L_26:
        /*0088*/ 	.byte	0x04, 0x17
        /*008a*/ 	.short	(.L_28 - .L_27)
.L_27:
        /*008c*/ 	.word	0x00000000
        /*0090*/ 	.short	0x0000
        /*0092*/ 	.short	0x0000
        /*0094*/ 	.byte	0x00, 0xf0, 0x21, 0x00


	//----- nvinfo : EIATTR_MAXREG_COUNT
	.align		4
.L_28:
        /*0098*/ 	.byte	0x03, 0x1b
        /*009a*/ 	.short	0x00ff


	//----- nvinfo : EIATTR_EXIT_INSTR_OFFSETS
	.align		4
        /*009c*/ 	.byte	0x04, 0x1c
        /*009e*/ 	.short	(.L_30 - .L_29)


	//   ....[0]....
.L_29:
        /*00a0*/ 	.word	0x00001050


	//   ....[1]....
        /*00a4*/ 	.word	0x00001080


	//----- nvinfo : EIATTR_CTAIDZ_USED
	.align		4
.L_30:
        /*00a8*/ 	.byte	0x01, 0x04
	.zero		2


	//----- nvinfo : EIATTR_MAX_THREADS
	.align		4
        /*00ac*/ 	.byte	0x04, 0x05
        /*00ae*/ 	.short	(.L_32 - .L_31)
.L_31:
        /*00b0*/ 	.word	0x00000080
        /*00b4*/ 	.word	0x00000001
        /*00b8*/ 	.word	0x00000001
.L_32:


//--------------------- .nv.rel.action            --------------------------
	.section	.nv.rel.action,"",@"SHT_CUDA_RELOCINFO"
	.align	8
	.sectionentsize	8
        /*0000*/ 	.byte	0x73, 0x00, 0x00, 0x00, 0x00, 0x00, 0x00, 0x00, 0x00, 0x00, 0x00, 0x11, 0x25, 0x00, 0x05, 0x36


//--------------------- .nv.constant0.triton__0d1d2d3d4d5d6de7 --------------------------
	.section	.nv.constant0.triton__0d1d2d3d4d5d6de7,"a",@progbits
	.align	4
.nv.constant0.triton__0d1d2d3d4d5d6de7:
	.zero		408


//--------------------- .text.triton__0d1d2d3d4d5d6de7 --------------------------
	.section	.text.triton__0d1d2d3d4d5d6de7,"ax",@progbits
	.sectionflags	@"SHF_BARRIERS=1"
	.sectioninfo	@"SHI_REGISTERS=37"
	.align	128
        .global         triton__0d1d2d3d4d5d6de7
        .type           triton__0d1d2d3d4d5d6de7,@function
        .size           triton__0d1d2d3d4d5d6de7,(.L_x_1 - triton__0d1d2d3d4d5d6de7)
        .other          triton__0d1d2d3d4d5d6de7,@"STO_CUDA_ENTRY STV_DEFAULT"
triton__0d1d2d3d4d5d6de7:
.text.triton__0d1d2d3d4d5d6de7:
[----:B------:R-:W-:-:S02]  /*0000*/  MOV R1, c[0x0][0x28] ;  /* 0x00000a0000017a02 */ /* 0x000fc40000000f00 */
[----:B------:R-:W0:Y:S01]  /*0010*/  S2R R0, SR_CTAID.Z ;  /* 0x0000000000007919 */ /* 0x000e220000002700 */
[----:B------:R-:W1:Y:S01]  /*0020*/  S2UR UR4, SR_CTAID.Y ;  /* 0x00000000000479c3 */ /* 0x000e620000002600 */
[----:B------:R-:W-:Y:S02]  /*0030*/  CS2R R8, SRZ ;  /* 0x0000000000087805 */ /* 0x000fe4000001ff00 */
[----:B------:R-:W2:Y:S04]  /*0040*/  S2R R14, SR_TID.X ;  /* 0x00000000000e7919 */ /* 0x000ea80000002100 */
[----:B------:R-:W3:Y:S01]  /*0050*/  S2R R15, SR_CTAID.X ;  /* 0x00000000000f7919 */ /* 0x000ee20000002500 */
[----:B0-----:R-:W-:Y:S02]  /*0060*/  IADD3 R0, R0, 0x1, RZ ;  /* 0x0000000100007810 */ /* 0x001fe40007ffe0ff */
[----:B--2---:R-:W-:-:S03]  /*0070*/  LOP3.LUT R14, R14, 0x7f, RZ, 0xc0, !PT ;  /* 0x0000007f0e0e7812 */ /* 0x004fc600078ec0ff */
[----:B-1----:R-:W-:Y:S01]  /*0080*/  IMAD R3, R0, UR4, RZ ;  /* 0x0000000400037c24 */ /* 0x002fe2000f8e02ff */
[----:B------:R-:W-:Y:S01]  /*0090*/  MOV R0, 0x2 ;  /* 0x0000000200007802 */ /* 0x000fe20000000f00 */
[----:B------:R-:W-:Y:S01]  /*00a0*/  ULDC.64 UR4, c[0x0][0x118] ;  /* 0x0000460000047ab9 */ /* 0x000fe20000000a00 */
[----:B---3--:R-:W-:Y:S02]  /*00b0*/  SHF.L.U32 R15, R15, 0xa, RZ ;  /* 0x0000000a0f0f7819 */ /* 0x008fe400000006ff */
[----:B------:R-:W-:Y:S02]  /*00c0*/  ISETP.GE.AND P0, PT, R3, 0x1b80, PT ;  /* 0x00001b800300780c */ /* 0x000fe40003f06270 */
[----:B------:R-:W-:-:S04]  /*00d0*/  LEA R2, R14, R15, 0x2 ;  /* 0x0000000f0e027211 */ /* 0x000fc800078e10ff */
[C---:B------:R-:W-:Y:S01]  /*00e0*/  ISETP.LT.AND P1, PT, R2.reuse, 0xa8c, !P0 ;  /* 0x00000a8c0200780c */ /* 0x040fe20004721270 */
[----:B------:R-:W-:Y:S01]  /*00f0*/  IMAD R5, R3, 0xa8c, R2 ;  /* 0x00000a8c03057824 */ /* 0x000fe200078e0202 */
[----:B------:R-:W-:-:S03]  /*0100*/  IADD3 R2, R2, 0x200, RZ ;  /* 0x0000020002027810 */ /* 0x000fc60007ffe0ff */
[C---:B------:R-:W-:Y:S01]  /*0110*/  IMAD.WIDE R10, R5.reuse, R0, c[0x0][0x160] ;  /* 0x00005800050a7625 */ /* 0x040fe200078e0200 */
[----:B------:R-:W-:Y:S02]  /*0120*/  ISETP.LT.AND P2, PT, R2, 0xa8c, !P0 ;  /* 0x00000a8c0200780c */ /* 0x000fe40004741270 */
[----:B------:R-:W-:Y:S01]  /*0130*/  IADD3 R13, R5, 0x200, RZ ;  /* 0x00000200050d7810 */ /* 0x000fe20007ffe0ff */
[----:B------:R-:W-:-:S04]  /*0140*/  CS2R R6, SRZ ;  /* 0x0000000000067805 */ /* 0x000fc8000001ff00 */
[----:B------:R0:W2:Y:S01]  /*0150*/  @P1 LDG.E.EL.64 R8, [R10.64] ;  /* 0x000000040a081981 */ /* 0x0000a2000c2e1b00 */
[----:B------:R-:W-:-:S05]  /*0160*/  IMAD.WIDE R12, R13, R0, c[0x0][0x160] ;  /* 0x000058000d0c7625 */ /* 0x000fca00078e0200 */
[----:B------:R1:W3:Y:S01]  /*0170*/  @P2 LDG.E.EL.64 R6, [R12.64] ;  /* 0x000000040c062981 */ /* 0x0002e2000c2e1b00 */
[----:B------:R-:W-:Y:S01]  /*0180*/  IMAD.HI R4, R3, 0x66666667, RZ ;  /* 0x6666666703047827 */ /* 0x000fe200078e02ff */
[----:B------:R-:W-:-:S04]  /*0190*/  SHF.L.U32 R22, R14, 0x1, RZ ;  /* 0x000000010e167819 */ /* 0x000fc800000006ff */
[----:B------:R-:W-:-:S04]  /*01a0*/  SHF.R.U32.HI R5, RZ, 0x1f, R4 ;  /* 0x0000001fff057819 */ /* 0x000fc80000011604 */
[----:B------:R-:W-:Y:S02]  /*01b0*/  LEA.HI.SX32 R4, R4, R5, 0x19 ;  /* 0x0000000504047211 */ /* 0x000fe400078fcaff */
[----:B-1----:R-:W-:-:S03]  /*01c0*/  MOV R13, 0x4 ;  /* 0x00000004000d7802 */ /* 0x002fc60000000f00 */
[----:B------:R-:W-:-:S05]  /*01d0*/  IMAD R3, R4, -0x140, R3 ;  /* 0xfffffec004037824 */ /* 0x000fca00078e0203 */
[----:B------:R-:W-:-:S05]  /*01e0*/  PRMT R2, R3, 0x9910, RZ ;  /* 0x0000991003027816 */ /* 0x000fca00000000ff */
[----:B0-----:R-:W-:-:S05]  /*01f0*/  IMAD R10, R2, 0x6667, RZ ;  /* 0x00006667020a7824 */ /* 0x001fca00078e02ff */
[----:B------:R-:W-:-:S04]  /*0200*/  SHF.R.S32.HI R2, RZ, 0x10, R10 ;  /* 0x00000010ff027819 */ /* 0x000fc8000001140a */
[----:B------:R-:W-:Y:S01]  /*0210*/  LOP3.LUT R2, R2, 0xffff, RZ, 0xc0, !PT ;  /* 0x0000ffff02027812 */ /* 0x000fe200078ec0ff */
[CC--:B------:R-:W-:Y:S01]  /*0220*/  IMAD.WIDE R18, R3.reuse, R0.reuse, c[0x0][0x178] ;  /* 0x00005e0003127625 */ /* 0x0c0fe200078e0200 */
[----:B------:R-:W-:Y:S02]  /*0230*/  PRMT R24, RZ, 0x7610, R24 ;  /* 0x00007610ff187816 */ /* 0x000fe40000000018 */
[----:B------:R-:W-:Y:S01]  /*0240*/  PRMT R25, RZ, 0x7610, R25 ;  /* 0x00007610ff197816 */ /* 0x000fe20000000019 */
[----:B------:R-:W-:Y:S01]  /*0250*/  IMAD.WIDE R20, R3, R0, c[0x0][0x180] ;  /* 0x0000600003147625 */ /* 0x000fe200078e0200 */
[----:B--2---:R-:W-:Y:S02]  /*0260*/  SHF.R.U32.HI R5, RZ, 0x10, R9 ;  /* 0x00000010ff057819 */ /* 0x004fe40000011609 */
[----:B------:R-:W-:Y:S02]  /*0270*/  PRMT R16, R8, 0x7610, R16 ;  /* 0x0000761008107816 */ /* 0x000fe40000000010 */
[----:B------:R-:W-:-:S02]  /*0280*/  SHF.R.U32.HI R8, RZ, 0x10, R8 ;  /* 0x00000010ff087819 */ /* 0x000fc40000011608 */
[----:B------:R-:W-:Y:S02]  /*0290*/  PRMT R17, R9, 0x5410, R5 ;  /* 0x0000541009117816 */ /* 0x000fe40000000005 */
[----:B------:R-:W-:Y:S02]  /*02a0*/  SHF.R.U32.HI R5, RZ, 0xf, R2 ;  /* 0x0000000fff057819 */ /* 0x000fe40000011602 */
[----:B------:R-:W-:Y:S02]  /*02b0*/  PRMT R16, R16, 0x5410, R8 ;  /* 0x0000541010107816 */ /* 0x000fe40000000008 */
[----:B------:R-:W-:Y:S02]  /*02c0*/  LEA.HI.SX32 R8, R10, R5, 0xe ;  /* 0x000000050a087211 */ /* 0x000fe400078f72ff */
[----:B---3--:R-:W-:Y:S01]  /*02d0*/  SHF.R.U32.HI R5, RZ, 0x10, R7 ;  /* 0x00000010ff057819 */ /* 0x008fe20000011607 */
[----:B------:R-:W-:Y:S01]  /*02e0*/  STS.64 [R14.X8], R16 ;  /* 0x000000100e007388 */ /* 0x000fe20000008a00 */
[----:B------:R-:W-:-:S02]  /*02f0*/  SHF.R.U32.HI R2, RZ, 0x10, R6 ;  /* 0x00000010ff027819 */ /* 0x000fc40000011606 */
[----:B------:R-:W-:Y:S01]  /*0300*/  PRMT R11, R7, 0x5410, R5 ;  /* 0x00005410070b7816 */ /* 0x000fe20000000005 */
[----:B------:R-:W-:Y:S06]  /*0310*/  BAR.SYNC 0x0 ;  /* 0x0000000000007b1d */ /* 0x000fec0000000000 */
[----:B------:R-:W-:Y:S01]  /*0320*/  PRMT R7, R8, 0x9910, RZ ;  /* 0x0000991008077816 */ /* 0x000fe200000000ff */
[----:B------:R-:W-:Y:S01]  /*0330*/  LDS.U16 R9, [R22+0x100] ;  /* 0x0001000016097984 */ /* 0x000fe20000000400 */
[----:B------:R-:W-:Y:S02]  /*0340*/  PRMT R10, R6, 0x5410, R2 ;  /* 0x00005410060a7816 */ /* 0x000fe40000000002 */
[----:B------:R-:W-:Y:S01]  /*0350*/  LEA R12, R4, R7, 0x5 ;  /* 0x00000007040c7211 */ /* 0x000fe200078e28ff */
[----:B------:R-:W0:Y:S01]  /*0360*/  LDS.U16 R2, [R22] ;  /* 0x0000000016027984 */ /* 0x000e220000000400 */
[----:B------:R-:W-:-:S03]  /*0370*/  MOV R8, RZ ;  /* 0x000000ff00087202 */ /* 0x000fc60000000f00 */
[CC--:B------:R-:W-:Y:S01]  /*0380*/  IMAD.WIDE R16, R12.reuse, R13.reuse, c[0x0][0x170] ;  /* 0x00005c000c107625 */ /* 0x0c0fe200078e020d */
[----:B------:R-:W1:Y:S04]  /*0390*/  LDS.U16 R6, [R22+0x200] ;  /* 0x0002000016067984 */ /* 0x000e680000000400 */
[----:B------:R-:W2:Y:S04]  /*03a0*/  LDS.U16 R5, [R22+0x300] ;  /* 0x0003000016057984 */ /* 0x000ea80000000400 */
[----:B------:R-:W-:Y:S06]  /*03b0*/  BAR.SYNC 0x0 ;  /* 0x0000000000007b1d */ /* 0x000fec0000000000 */
[----:B------:R-:W-:Y:S04]  /*03c0*/  STS.64 [R14.X8], R10 ;  /* 0x0000000a0e007388 */ /* 0x000fe80000008a00 */
[----:B------:R-:W-:Y:S06]  /*03d0*/  BAR.SYNC 0x0 ;  /* 0x0000000000007b1d */ /* 0x000fec0000000000 */
[----:B------:R3:W4:Y:S01]  /*03e0*/  @!P0 LDG.E.EL R8, [R16.64] ;  /* 0x0000000410088981 */ /* 0x000722000c2e1900 */
[----:B------:R-:W-:Y:S01]  /*03f0*/  MOV R7, RZ ;  /* 0x000000ff00077202 */ /* 0x000fe20000000f00 */
[----:B------:R-:W-:-:S02]  /*0400*/  IMAD.WIDE R12, R12, R13, c[0x0][0x168] ;  /* 0x00005a000c0c7625 */ /* 0x000fc400078e020d */
[----:B------:R5:W4:Y:S04]  /*0410*/  @!P0 LDG.E.EL.U16 R24, [R18.64] ;  /* 0x0000000412188981 */ /* 0x000b28000c2e1500 */
[----:B------:R-:W4:Y:S04]  /*0420*/  @!P0 LDG.E.EL R7, [R12.64] ;  /* 0x000000040c078981 */ /* 0x000f28000c2e1900 */
[----:B------:R1:W4:Y:S01]  /*0430*/  @!P0 LDG.E.EL.U16 R25, [R20.64] ;  /* 0x0000000414198981 */ /* 0x000322000c2e1500 */
[----:B------:R-:W-:Y:S01]  /*0440*/  MOV R11, 0x381b5837 ;  /* 0x381b5837000b7802 */ /* 0x000fe20000000f00 */
[----:B0-----:R-:W-:-:S02]  /*0450*/  HADD2.F32 R2, -RZ, R2.H0_H0 ;  /* 0x20000002ff027230 */ /* 0x001fc40000004100 */
[----:B---3--:R-:W-:Y:S04]  /*0460*/  LDS.U16 R16, [R22+0x100] ;  /* 0x0001000016107984 */ /* 0x008fe80000000400 */
[----:B------:R-:W0:Y:S04]  /*0470*/  LDS.U16 R10, [R22] ;  /* 0x00000000160a7984 */ /* 0x000e280000000400 */
[----:B------:R-:W-:Y:S04]  /*0480*/  LDS.U16 R17, [R22+0x200] ;  /* 0x0002000016117984 */ /* 0x000fe80000000400 */
[----:B------:R1:W3:Y:S01]  /*0490*/  LDS.U16 R23, [R22+0x300] ;  /* 0x0003000016177984 */ /* 0x0002e20000000400 */
[----:B-----5:R-:W-:-:S02]  /*04a0*/  HADD2.F32 R18, -RZ, R9.H0_H0 ;  /* 0x20000009ff127230 */ /* 0x020fc40000004100 */
[----:B-1----:R-:W-:Y:S02]  /*04b0*/  HADD2.F32 R22, -RZ, R6.H0_H0 ;  /* 0x20000006ff167230 */ /* 0x002fe40000004100 */
[----:B--2---:R-:W-:Y:S02]  /*04c0*/  HADD2.F32 R6, -RZ, R5.H0_H0 ;  /* 0x20000005ff067230 */ /* 0x004fe40000004100 */
[----:B0-----:R-:W-:Y:S02]  /*04d0*/  HADD2.F32 R20, -RZ, R10.H0_H0 ;  /* 0x2000000aff147230 */ /* 0x001fe40000004100 */
[----:B---3--:R-:W-:Y:S01]  /*04e0*/  HADD2.F32 R10, -RZ, R23.H0_H0 ;  /* 0x20000017ff0a7230 */ /* 0x008fe20000004100 */
[C-C-:B------:R-:W-:Y:S01]  /*04f0*/  LOP3.LUT R30, R15.reuse, 0x300, R14.reuse, 0xfe, !PT ;  /* 0x000003000f1e7812 */ /* 0x140fe200078efe0e */
[----:B------:R-:W-:Y:S01]  /*0500*/  IMAD R3, R4, 0xd2f00, R3 ;  /* 0x000d2f0004037824 */ /* 0x000fe200078e0203 */
[C-C-:B------:R-:W-:Y:S02]  /*0510*/  LOP3.LUT R28, R15.reuse, 0x380, R14.reuse, 0xfe, !PT ;  /* 0x000003800f1c7812 */ /* 0x140fe400078efe0e */
[----:B------:R-:W-:-:S02]  /*0520*/  LOP3.LUT R31, R15, 0x280, R14, 0xfe, !PT ;  /* 0x000002800f1f7812 */ /* 0x000fc400078efe0e */
[----:B------:R-:W-:Y:S01]  /*0530*/  LOP3.LUT R27, R15, 0x200, R14, 0xfe, !PT ;  /* 0x000002000f1b7812 */ /* 0x000fe200078efe0e */
[----:B----4-:R-:W-:-:S06]  /*0540*/  FFMA R8, R8, R11, 9.9999997473787516356e-06 ;  /* 0x3727c5ac08087423 */ /* 0x010fcc000000000b */
[----:B------:R-:W0:Y:S01]  /*0550*/  MUFU.RSQ R8, R8 ;  /* 0x0000000800087308 */ /* 0x000e220000001400 */
[----:B------:R-:W-:Y:S01]  /*0560*/  FADD R13, R2, -R7 ;  /* 0x80000007020d7221 */ /* 0x000fe20000000000 */
[----:B------:R-:W-:Y:S02]  /*0570*/  HADD2.F32 R11, -RZ, R24.H0_H0 ;  /* 0x20000018ff0b7230 */ /* 0x000fe40000004100 */
[----:B------:R-:W-:Y:S01]  /*0580*/  HADD2.F32 R12, -RZ, R25.H0_H0 ;  /* 0x20000019ff0c7230 */ /* 0x000fe20000004100 */
[----:B0-----:R-:W-:-:S04]  /*0590*/  FMUL R2, R8, R13 ;  /* 0x0000000d08027220 */ /* 0x001fc80000400000 */
[----:B------:R-:W-:-:S04]  /*05a0*/  FFMA R2, R11, R2, R12 ;  /* 0x000000020b027223 */ /* 0x000fc8000000000c */
[----:B------:R-:W-:-:S04]  /*05b0*/  FADD R13, RZ, -R2 ;  /* 0x80000002ff0d7221 */ /* 0x000fc80000000000 */
[----:B------:R-:W-:-:S05]  /*05c0*/  FMUL R21, R13, 1.4426950216293334961 ;  /* 0x3fb8aa3b0d157820 */ /* 0x000fca0000400000 */
[----:B------:R-:W-:Y:S01]  /*05d0*/  FSETP.GEU.AND P1, PT, R21, -126, PT ;  /* 0xc2fc00001500780b */ /* 0x000fe20003f2e000 */
[----:B------:R-:W-:Y:S01]  /*05e0*/  FADD R5, R18, -R7 ;  /* 0x8000000712057221 */ /* 0x000fe20000000000 */
[----:B------:R-:W-:-:S03]  /*05f0*/  HADD2.F32 R18, -RZ, R16.H0_H0 ;  /* 0x20000010ff127230 */ /* 0x000fc60000004100 */
[----:B------:R-:W-:Y:S01]  /*0600*/  FMUL R13, R8, R5 ;  /* 0x00000005080d7220 */ /* 0x000fe20000400000 */
[----:B------:R-:W-:Y:S01]  /*0610*/  FADD R9, R6, -R7 ;  /* 0x8000000706097221 */ /* 0x000fe20000000000 */
[----:B------:R-:W-:Y:S02]  /*0620*/  HADD2.F32 R16, -RZ, R17.H0_H0 ;  /* 0x20000011ff107230 */ /* 0x000fe40000004100 */
[----:B------:R-:W-:-:S04]  /*0630*/  FFMA R6, R11, R13, R12 ;  /* 0x0000000d0b067223 */ /* 0x000fc8000000000c */
[----:B------:R-:W-:Y:S01]  /*0640*/  @!P1 FMUL R21, R21, 0.5 ;  /* 0x3f00000015159820 */ /* 0x000fe20000400000 */
[--C-:B------:R-:W-:Y:S01]  /*0650*/  FADD R5, R22, -R7.reuse ;  /* 0x8000000716057221 */ /* 0x100fe20000000000 */
[----:B------:R-:W-:Y:S01]  /*0660*/  FADD R17, R18, -R7 ;  /* 0x8000000712117221 */ /* 0x000fe20000000000 */
[----:B------:R-:W-:-:S03]  /*0670*/  FADD R18, RZ, -R6 ;  /* 0x80000006ff127221 */ /* 0x000fc60000000000 */
[----:B------:R-:W0:Y:S01]  /*0680*/  MUFU.EX2 R21, R21 ;  /* 0x0000001500157308 */ /* 0x000e220000000800 */
[----:B------:R-:W-:Y:S01]  /*0690*/  FMUL R5, R8, R5 ;  /* 0x0000000508057220 */ /* 0x000fe20000400000 */
[--C-:B------:R-:W-:Y:S01]  /*06a0*/  FADD R19, R20, -R7.reuse ;  /* 0x8000000714137221 */ /* 0x100fe20000000000 */
[----:B------:R-:W-:Y:S01]  /*06b0*/  FMUL R20, R18, 1.4426950216293334961 ;  /* 0x3fb8aa3b12147820 */ /* 0x000fe20000400000 */
[--C-:B------:R-:W-:Y:S01]  /*06c0*/  FADD R13, R16, -R7.reuse ;  /* 0x80000007100d7221 */ /* 0x100fe20000000000 */
[C-C-:B------:R-:W-:Y:S01]  /*06d0*/  FFMA R5, R11.reuse, R5, R12.reuse ;  /* 0x000000050b057223 */ /* 0x140fe2000000000c */
[----:B------:R-:W-:Y:S01]  /*06e0*/  FMUL R16, R8, R9 ;  /* 0x0000000908107220 */ /* 0x000fe20000400000 */
[----:B------:R-:W-:Y:S01]  /*06f0*/  FADD R9, R10, -R7 ;  /* 0x800000070a097221 */ /* 0x000fe20000000000 */
[----:B------:R-:W-:Y:S01]  /*0700*/  FSETP.GEU.AND P5, PT, R20, -126, PT ;  /* 0xc2fc00001400780b */ /* 0x000fe20003fae000 */
[C---:B------:R-:W-:Y:S01]  /*0710*/  FMUL R10, R8.reuse, R19 ;  /* 0x00000013080a7220 */ /* 0x040fe20000400000 */
[----:B------:R-:W-:Y:S01]  /*0720*/  FADD R18, RZ, -R5 ;  /* 0x80000005ff127221 */ /* 0x000fe20000000000 */
[C-C-:B------:R-:W-:Y:S01]  /*0730*/  FFMA R7, R11.reuse, R16, R12.reuse ;  /* 0x000000100b077223 */ /* 0x140fe2000000000c */
[----:B------:R-:W-:Y:S01]  /*0740*/  FMUL R17, R8, R17 ;  /* 0x0000001108117220 */ /* 0x000fe20000400000 */
[C-C-:B------:R-:W-:Y:S01]  /*0750*/  FFMA R10, R11.reuse, R10, R12.reuse ;  /* 0x0000000a0b0a7223 */ /* 0x140fe2000000000c */
[----:B------:R-:W-:Y:S01]  /*0760*/  FMUL R22, R18, 1.4426950216293334961 ;  /* 0x3fb8aa3b12167820 */ /* 0x000fe20000400000 */
[----:B------:R-:W-:Y:S01]  /*0770*/  FADD R18, RZ, -R7 ;  /* 0x80000007ff127221 */ /* 0x000fe20000000000 */
[C---:B------:R-:W-:Y:S01]  /*0780*/  FMUL R16, R8.reuse, R9 ;  /* 0x0000000908107220 */ /* 0x040fe20000400000 */
[----:B------:R-:W-:Y:S01]  /*0790*/  FFMA R9, R11, R17, R12 ;  /* 0x000000110b097223 */ /* 0x000fe2000000000c */
[----:B0-----:R-:W-:Y:S01]  /*07a0*/  @!P1 FMUL R21, R21, R21 ;  /* 0x0000001515159220 */ /* 0x001fe20000400000 */
[----:B------:R-:W-:Y:S01]  /*07b0*/  FADD R17, RZ, -R10 ;  /* 0x8000000aff117221 */ /* 0x000fe20000000000 */
[----:B------:R-:W-:Y:S01]  /*07c0*/  FMUL R13, R8, R13 ;  /* 0x0000000d080d7220 */ /* 0x000fe20000400000 */
[----:B------:R-:W-:Y:S01]  /*07d0*/  FMUL R19, R18, 1.4426950216293334961 ;  /* 0x3fb8aa3b12137820 */ /* 0x000fe20000400000 */
[----:B------:R-:W-:Y:S01]  /*07e0*/  FADD R23, R21, 1 ;  /* 0x3f80000015177421 */ /* 0x000fe20000000000 */
[----:B------:R-:W-:Y:S01]  /*07f0*/  FMUL R21, R17, 1.4426950216293334961 ;  /* 0x3fb8aa3b11157820 */ /* 0x000fe20000400000 */
[----:B------:R-:W-:Y:S01]  /*0800*/  @!P5 FMUL R20, R20, 0.5 ;  /* 0x3f0000001414d820 */ /* 0x000fe20000400000 */
[--C-:B------:R-:W-:Y:S01]  /*0810*/  FFMA R8, R11, R13, R12.reuse ;  /* 0x0000000d0b087223 */ /* 0x100fe2000000000c */
[----:B------:R-:W-:Y:S01]  /*0820*/  FADD R13, RZ, -R9 ;  /* 0x80000009ff0d7221 */ /* 0x000fe20000000000 */
[----:B------:R-:W-:Y:S01]  /*0830*/  FSETP.GEU.AND P1, PT, R19, -126, PT ;  /* 0xc2fc00001300780b */ /* 0x000fe20003f2e000 */
[----:B------:R0:W1:Y:S01]  /*0840*/  MUFU.EX2 R18, R20 ;  /* 0x0000001400127308 */ /* 0x0000620000000800 */
[----:B------:R-:W-:Y:S01]  /*0850*/  FSETP.GT.AND P4, PT, R23, 8.50705917302346158658e+37, PT ;  /* 0x7e8000001700780b */ /* 0x000fe20003f84000 */
[----:B------:R-:W-:Y:S01]  /*0860*/  FMUL R13, R13, 1.4426950216293334961 ;  /* 0x3fb8aa3b0d0d7820 */ /* 0x000fe20000400000 */
[----:B------:R-:W-:Y:S01]  /*0870*/  FSETP.GEU.AND P2, PT, R21, -126, PT ;  /* 0xc2fc00001500780b */ /* 0x000fe20003f4e000 */
[----:B------:R-:W-:Y:S01]  /*0880*/  FFMA R11, R11, R16, R12 ;  /* 0x000000100b0b7223 */ /* 0x000fe2000000000c */
[----:B------:R-:W-:Y:S01]  /*0890*/  FADD R17, RZ, -R8 ;  /* 0x80000008ff117221 */ /* 0x000fe20000000000 */
[----:B------:R-:W-:-:S02]  /*08a0*/  FSETP.GEU.AND P6, PT, R22, -126, PT ;  /* 0xc2fc00001600780b */ /* 0x000fc40003fce000 */
[----:B------:R-:W-:Y:S01]  /*08b0*/  FSETP.GEU.AND P3, PT, R13, -126, PT ;  /* 0xc2fc00000d00780b */ /* 0x000fe20003f6e000 */
[----:B------:R-:W-:Y:S01]  /*08c0*/  FADD R12, RZ, -R11 ;  /* 0x8000000bff0c7221 */ /* 0x000fe20000000000 */
[----:B------:R-:W-:Y:S01]  /*08d0*/  MOV R16, 0x3e800000 ;  /* 0x3e80000000107802 */ /* 0x000fe20000000f00 */
[----:B------:R-:W-:Y:S01]  /*08e0*/  FMUL R17, R17, 1.4426950216293334961 ;  /* 0x3fb8aa3b11117820 */ /* 0x000fe20000400000 */
[----:B------:R-:W-:Y:S01]  /*08f0*/  @!P1 FMUL R19, R19, 0.5 ;  /* 0x3f00000013139820 */ /* 0x000fe20000400000 */
[----:B------:R-:W-:Y:S01]  /*0900*/  FMUL R12, R12, 1.4426950216293334961 ;  /* 0x3fb8aa3b0c0c7820 */ /* 0x000fe20000400000 */
[----:B------:R-:W-:Y:S01]  /*0910*/  @P4 FMUL R23, R23, 0.25 ;  /* 0x3e80000017174820 */ /* 0x000fe20000400000 */
[----:B0-----:R-:W-:Y:S01]  /*0920*/  FSEL R20, R16, 1, P4 ;  /* 0x3f80000010147808 */ /* 0x001fe20002000000 */
[----:B------:R-:W-:Y:S01]  /*0930*/  @!P2 FMUL R21, R21, 0.5 ;  /* 0x3f0000001515a820 */ /* 0x000fe20000400000 */
[----:B------:R-:W-:Y:S01]  /*0940*/  FSETP.GEU.AND P4, PT, R17, -126, PT ;  /* 0xc2fc00001100780b */ /* 0x000fe20003f8e000 */
[----:B-1----:R-:W-:Y:S01]  /*0950*/  @!P5 FMUL R18, R18, R18 ;  /* 0x000000121212d220 */ /* 0x002fe20000400000 */
[----:B------:R-:W0:Y:S01]  /*0960*/  MUFU.EX2 R19, R19 ;  /* 0x0000001300137308 */ /* 0x000e220000000800 */
[----:B------:R-:W-:Y:S01]  /*0970*/  FSETP.GEU.AND P5, PT, R12, -126, PT ;  /* 0xc2fc00000c00780b */ /* 0x000fe20003fae000 */
[----:B------:R-:W-:Y:S01]  /*0980*/  @!P6 FMUL R22, R22, 0.5 ;  /* 0x3f0000001616e820 */ /* 0x000fe20000400000 */
[----:B------:R-:W-:-:S05]  /*0990*/  @!P3 FMUL R13, R13, 0.5 ;  /* 0x3f0000000d0db820 */ /* 0x000fca0000400000 */
[----:B------:R-:W1:Y:S03]  /*09a0*/  MUFU.EX2 R21, R21 ;  /* 0x0000001500157308 */ /* 0x000e660000000800 */
[----:B------:R-:W-:-:S05]  /*09b0*/  @!P4 FMUL R17, R17, 0.5 ;  /* 0x3f0000001111c820 */ /* 0x000fca0000400000 */
[----:B------:R-:W2:Y:S01]  /*09c0*/  MUFU.EX2 R22, R22 ;  /* 0x0000001600167308 */ /* 0x000ea20000000800 */
[----:B------:R-:W-:-:S07]  /*09d0*/  @!P5 FMUL R12, R12, 0.5 ;  /* 0x3f0000000c0cd820 */ /* 0x000fce0000400000 */
[----:B------:R-:W3:Y:S01]  /*09e0*/  MUFU.EX2 R13, R13 ;  /* 0x0000000d000d7308 */ /* 0x000ee20000000800 */
[----:B0-----:R-:W-:Y:S01]  /*09f0*/  @!P1 FMUL R19, R19, R19 ;  /* 0x0000001313139220 */ /* 0x001fe20000400000 */
[----:B-1----:R-:W-:Y:S01]  /*0a00*/  @!P2 FMUL R21, R21, R21 ;  /* 0x000000151515a220 */ /* 0x002fe20000400000 */
[----:B------:R-:W-:-:S05]  /*0a10*/  FADD R18, R18, 1 ;  /* 0x3f80000012127421 */ /* 0x000fca0000000000 */
[----:B------:R-:W0:Y:S01]  /*0a20*/  MUFU.EX2 R17, R17 ;  /* 0x0000001100117308 */ /* 0x000e220000000800 */
[----:B------:R-:W-:Y:S01]  /*0a30*/  FADD R25, R19, 1 ;  /* 0x3f80000013197421 */ /* 0x000fe20000000000 */
[----:B------:R-:W-:Y:S01]  /*0a40*/  FADD R19, R21, 1 ;  /* 0x3f80000015137421 */ /* 0x000fe20000000000 */
[----:B--2---:R-:W-:-:S05]  /*0a50*/  @!P6 FMUL R22, R22, R22 ;  /* 0x000000161616e220 */ /* 0x004fca0000400000 */
[----:B------:R-:W1:Y:S01]  /*0a60*/  MUFU.EX2 R12, R12 ;  /* 0x0000000c000c7308 */ /* 0x000e620000000800 */
[----:B---3--:R-:W-:Y:S01]  /*0a70*/  @!P3 FMUL R13, R13, R13 ;  /* 0x0000000d0d0db220 */ /* 0x008fe20000400000 */
[----:B------:R-:W-:Y:S02]  /*0a80*/  FSETP.GT.AND P6, PT, R18, 8.50705917302346158658e+37, PT ;  /* 0x7e8000001200780b */ /* 0x000fe40003fc4000 */
[----:B------:R-:W-:Y:S01]  /*0a90*/  FSETP.GT.AND P2, PT, R25, 8.50705917302346158658e+37, PT ;  /* 0x7e8000001900780b */ /* 0x000fe20003f44000 */
[----:B------:R-:W-:Y:S01]  /*0aa0*/  FADD R33, R13, 1 ;  /* 0x3f8000000d217421 */ /* 0x000fe20000000000 */
[----:B------:R-:W-:Y:S01]  /*0ab0*/  FSETP.GT.AND P3, PT, R19, 8.50705917302346158658e+37, PT ;  /* 0x7e8000001300780b */ /* 0x000fe20003f64000 */
[----:B------:R-:W-:Y:S01]  /*0ac0*/  FADD R24, R22, 1 ;  /* 0x3f80000016187421 */ /* 0x000fe20000000000 */
[----:B0-----:R-:W-:Y:S02]  /*0ad0*/  @!P4 FMUL R17, R17, R17 ;  /* 0x000000111111c220 */ /* 0x001fe40000400000 */
[----:B------:R-:W-:Y:S01]  /*0ae0*/  FSETP.GT.AND P4, PT, R33, 8.50705917302346158658e+37, PT ;  /* 0x7e8000002100780b */ /* 0x000fe20003f84000 */
[----:B------:R-:W0:Y:S01]  /*0af0*/  MUFU.RCP R23, R23 ;  /* 0x0000001700177308 */ /* 0x000e220000001000 */
[----:B------:R-:W-:Y:S01]  /*0b00*/  FSETP.GT.AND P1, PT, R24, 8.50705917302346158658e+37, PT ;  /* 0x7e8000001800780b */ /* 0x000fe20003f24000 */
[----:B-1----:R-:W-:-:S02]  /*0b10*/  @!P5 FMUL R12, R12, R12 ;  /* 0x0000000c0c0cd220 */ /* 0x002fc40000400000 */
[----:B------:R-:W-:Y:S02]  /*0b20*/  @P6 FMUL R18, R18, 0.25 ;  /* 0x3e80000012126820 */ /* 0x000fe40000400000 */
[----:B------:R-:W-:Y:S01]  /*0b30*/  @P2 FMUL R25, R25, 0.25 ;  /* 0x3e80000019192820 */ /* 0x000fe20000400000 */
[----:B------:R-:W-:Y:S01]  /*0b40*/  FADD R34, R17, 1 ;  /* 0x3f80000011227421 */ /* 0x000fe20000000000 */
[----:B------:R-:W-:Y:S01]  /*0b50*/  FADD R26, R12, 1 ;  /* 0x3f8000000c1a7421 */ /* 0x000fe20000000000 */
[----:B------:R-:W-:Y:S01]  /*0b60*/  @P3 FMUL R19, R19, 0.25 ;  /* 0x3e80000013133820 */ /* 0x000fe20000400000 */
[----:B------:R-:W1:Y:S02]  /*0b70*/  MUFU.RCP R22, R18 ;  /* 0x0000001200167308 */ /* 0x000e640000001000 */
[----:B------:R-:W-:Y:S01]  /*0b80*/  @P4 FMUL R33, R33, 0.25 ;  /* 0x3e80000021214820 */ /* 0x000fe20000400000 */
[----:B------:R-:W-:-:S05]  /*0b90*/  FSETP.GT.AND P5, PT, R34, 8.50705917302346158658e+37, PT ;  /* 0x7e8000002200780b */ /* 0x000fca0003fa4000 */
[----:B------:R2:W3:Y:S01]  /*0ba0*/  MUFU.RCP R21, R25 ;  /* 0x0000001900157308 */ /* 0x0004e20000001000 */
[----:B------:R-:W-:Y:S01]  /*0bb0*/  @P1 FMUL R24, R24, 0.25 ;  /* 0x3e80000018181820 */ /* 0x000fe20000400000 */
[----:B--2---:R-:W-:Y:S02]  /*0bc0*/  FSEL R25, R16, 1, P6 ;  /* 0x3f80000010197808 */ /* 0x004fe40003000000 */
[----:B------:R-:W-:-:S04]  /*0bd0*/  FSETP.GT.AND P6, PT, R26, 8.50705917302346158658e+37, PT ;  /* 0x7e8000001a00780b */ /* 0x000fc80003fc4000 */
[----:B------:R-:W2:Y:S01]  /*0be0*/  MUFU.RCP R19, R19 ;  /* 0x0000001300137308 */ /* 0x000ea20000001000 */
[----:B0-----:R-:W-:Y:S01]  /*0bf0*/  FMUL R23, R23, R20 ;  /* 0x0000001417177220 */ /* 0x001fe20000400000 */
[----:B------:R-:W-:-:S06]  /*0c00*/  LOP3.LUT R18, R15, R14, RZ, 0xfc, !PT ;  /* 0x0000000e0f127212 */ /* 0x000fcc00078efcff */
[----:B------:R-:W0:Y:S01]  /*0c10*/  MUFU.RCP R17, R33 ;  /* 0x0000002100117308 */ /* 0x000e220000001000 */
[----:B------:R-:W-:Y:S01]  /*0c20*/  FSEL R32, R16, 1, P2 ;  /* 0x3f80000010207808 */ /* 0x000fe20001000000 */
[----:B------:R-:W-:Y:S01]  /*0c30*/  FMUL R4, R2, R23 ;  /* 0x0000001702047220 */ /* 0x000fe20000400000 */
[----:B------:R-:W-:Y:S01]  /*0c40*/  ISETP.LT.AND P2, PT, R30, 0xa8c, !P0 ;  /* 0x00000a8c1e00780c */ /* 0x000fe20004741270 */
[----:B------:R-:W-:Y:S01]  /*0c50*/  @P6 FMUL R26, R26, 0.25 ;  /* 0x3e8000001a1a6820 */ /* 0x000fe20000400000 */
[----:B------:R-:W-:-:S03]  /*0c60*/  FSEL R30, R16, 1, P3 ;  /* 0x3f800000101e7808 */ /* 0x000fc60001800000 */
[----:B------:R-:W4:Y:S01]  /*0c70*/  MUFU.RCP R24, R24 ;  /* 0x0000001800187308 */ /* 0x000f220000001000 */
[----:B------:R-:W-:Y:S01]  /*0c80*/  @P5 FMUL R34, R34, 0.25 ;  /* 0x3e80000022225820 */ /* 0x000fe20000400000 */
[----:B-1----:R-:W-:Y:S01]  /*0c90*/  FMUL R25, R22, R25 ;  /* 0x0000001916197220 */ /* 0x002fe20000400000 */
[C---:B------:R-:W-:Y:S02]  /*0ca0*/  FSEL R2, R16.reuse, 1, P5 ;  /* 0x3f80000010027808 */ /* 0x040fe40002800000 */
[----:B------:R-:W-:Y:S02]  /*0cb0*/  FSEL R29, R16, 1, P1 ;  /* 0x3f800000101d7808 */ /* 0x000fe40000800000 */
[----:B------:R-:W-:Y:S01]  /*0cc0*/  ISETP.LT.AND P5, PT, R18, 0xa8c, !P0 ;  /* 0x00000a8c1200780c */ /* 0x000fe200047a1270 */
[----:B---3--:R-:W-:Y:S01]  /*0cd0*/  FMUL R32, R21, R32 ;  /* 0x0000002015207220 */ /* 0x008fe20000400000 */
[----:B------:R-:W-:Y:S01]  /*0ce0*/  ISETP.LT.AND P1, PT, R28, 0xa8c, !P0 ;  /* 0x00000a8c1c00780c */ /* 0x000fe20004721270 */
[----:B--2---:R-:W-:Y:S01]  /*0cf0*/  FMUL R21, R19, R30 ;  /* 0x0000001e13157220 */ /* 0x004fe20000400000 */
[----:B------:R-:W-:Y:S01]  /*0d00*/  FSEL R28, R16, 1, P4 ;  /* 0x3f800000101c7808 */ /* 0x000fe20002000000 */
[----:B------:R-:W-:Y:S01]  /*0d10*/  FMUL R25, R6, R25 ;  /* 0x0000001906197220 */ /* 0x000fe20000400000 */
[C-C-:B------:R-:W-:Y:S01]  /*0d20*/  LOP3.LUT R13, R15.reuse, 0x180, R14.reuse, 0xfe, !PT ;  /* 0x000001800f0d7812 */ /* 0x140fe200078efe0e */
[----:B------:R-:W1:Y:S01]  /*0d30*/  MUFU.RCP R26, R26 ;  /* 0x0000001a001a7308 */ /* 0x000e620000001000 */
[C-C-:B------:R-:W-:Y:S01]  /*0d40*/  LOP3.LUT R12, R15.reuse, 0x100, R14.reuse, 0xfe, !PT ;  /* 0x000001000f0c7812 */ /* 0x140fe200078efe0e */
[----:B------:R-:W-:Y:S01]  /*0d50*/  IMAD R19, R18, 0x140, R3 ;  /* 0x0000014012137824 */ /* 0x000fe200078e0203 */
[----:B------:R-:W-:Y:S01]  /*0d60*/  LOP3.LUT R14, R15, 0x80, R14, 0xfe, !PT ;  /* 0x000000800f0e7812 */ /* 0x000fe200078efe0e */
[----:B0-----:R-:W-:Y:S01]  /*0d70*/  FMUL R28, R17, R28 ;  /* 0x0000001c111c7220 */ /* 0x001fe20000400000 */
[----:B------:R-:W-:Y:S01]  /*0d80*/  FSEL R23, R16, 1, P6 ;  /* 0x3f80000010177808 */ /* 0x000fe20003000000 */
[----:B------:R-:W-:-:S02]  /*0d90*/  IMAD.WIDE R16, R19, R0, c[0x0][0x188] ;  /* 0x0000620013107625 */ /* 0x000fc400078e0200 */
[----:B------:R-:W0:Y:S01]  /*0da0*/  MUFU.RCP R15, R34 ;  /* 0x00000022000f7308 */ /* 0x000e220000001000 */
[----:B------:R-:W-:Y:S01]  /*0db0*/  F2FP.F16.F32.PACK_AB R25, R25, R4 ;  /* 0x000000041919723e */ /* 0x000fe200000000ff */
[----:B----4-:R-:W-:Y:S01]  /*0dc0*/  FMUL R24, R24, R29 ;  /* 0x0000001d18187220 */ /* 0x010fe20000400000 */
[----:B------:R-:W-:-:S03]  /*0dd0*/  ISETP.LT.AND P6, PT, R14, 0xa8c, !P0 ;  /* 0x00000a8c0e00780c */ /* 0x000fc600047c1270 */
[----:B------:R-:W-:Y:S01]  /*0de0*/  @P5 STG.E.U16 [R16.64], R25 ;  /* 0x0000001910005986 */ /* 0x000fe2000c101504 */
[----:B------:R-:W-:Y:S01]  /*0df0*/  ISETP.LT.AND P5, PT, R12, 0xa8c, !P0 ;  /* 0x00000a8c0c00780c */ /* 0x000fe200047a1270 */
[----:B------:R-:W-:Y:S01]  /*0e00*/  FMUL R24, R5, R24 ;  /* 0x0000001805187220 */ /* 0x000fe20000400000 */
[----:B------:R-:W-:Y:S01]  /*0e10*/  FMUL R7, R7, R32 ;  /* 0x0000002007077220 */ /* 0x000fe20000400000 */
[----:B------:R-:W-:Y:S01]  /*0e20*/  FMUL R28, R9, R28 ;  /* 0x0000001c091c7220 */ /* 0x000fe20000400000 */
[--C-:B------:R-:W-:Y:S01]  /*0e30*/  IMAD R5, R14, 0x140, R3.reuse ;  /* 0x000001400e057824 */ /* 0x100fe200078e0203 */
[----:B------:R-:W-:Y:S01]  /*0e40*/  ISETP.LT.AND P3, PT, R31, 0xa8c, !P0 ;  /* 0x00000a8c1f00780c */ /* 0x000fe20004761270 */
[----:B------:R-:W-:Y:S01]  /*0e50*/  IMAD R9, R12, 0x140, R3 ;  /* 0x000001400c097824 */ /* 0x000fe200078e0203 */
[----:B------:R-:W-:Y:S01]  /*0e60*/  ISETP.LT.AND P4, PT, R27, 0xa8c, !P0 ;  /* 0x00000a8c1b00780c */ /* 0x000fe20004781270 */
[----:B-1----:R-:W-:Y:S01]  /*0e70*/  FMUL R26, R26, R23 ;  /* 0x000000171a1a7220 */ /* 0x002fe20000400000 */
[----:B------:R-:W-:Y:S01]  /*0e80*/  ISETP.LT.AND P0, PT, R13, 0xa8c, !P0 ;  /* 0x00000a8c0d00780c */ /* 0x000fe20004701270 */
[----:B------:R-:W-:Y:S01]  /*0e90*/  FMUL R21, R10, R21 ;  /* 0x000000150a157220 */ /* 0x000fe20000400000 */
[----:B------:R-:W-:Y:S01]  /*0ea0*/  F2FP.F16.F32.PACK_AB R24, R7, R24 ;  /* 0x000000180718723e */ /* 0x000fe200000000ff */
[----:B------:R-:W-:Y:S01]  /*0eb0*/  IMAD.WIDE R4, R5, R0, c[0x0][0x188] ;  /* 0x0000620005047625 */ /* 0x000fe200078e0200 */
[----:B------:R-:W-:Y:S01]  /*0ec0*/  PRMT R12, R25, 0x7632, R12 ;  /* 0x00007632190c7816 */ /* 0x000fe2000000000c */
[----:B0-----:R-:W-:-:S02]  /*0ed0*/  FMUL R15, R15, R2 ;  /* 0x000000020f0f7220 */ /* 0x001fc40000400000 */
[----:B------:R-:W-:Y:S01]  /*0ee0*/  IMAD.WIDE R6, R9, R0, c[0x0][0x188] ;  /* 0x0000620009067625 */ /* 0x000fe200078e0200 */
[----:B------:R-:W-:Y:S01]  /*0ef0*/  FMUL R26, R11, R26 ;  /* 0x0000001a0b1a7220 */ /* 0x000fe20000400000 */
[----:B------:R-:W-:Y:S02]  /*0f00*/  IADD3 R9, R19, 0x28000, RZ ;  /* 0x0002800013097810 */ /* 0x000fe40007ffe0ff */
[----:B------:R-:W-:Y:S01]  /*0f10*/  IMAD R3, R13, 0x140, R3 ;  /* 0x000001400d037824 */ /* 0x000fe200078e0203 */
[C---:B------:R-:W-:Y:S01]  /*0f20*/  IADD3 R11, R19.reuse, 0x32000, RZ ;  /* 0x00032000130b7810 */ /* 0x040fe20007ffe0ff */
[----:B------:R-:W-:Y:S01]  /*0f30*/  FMUL R15, R8, R15 ;  /* 0x0000000f080f7220 */ /* 0x000fe20000400000 */
[----:B------:R0:W-:Y:S01]  /*0f40*/  @P6 STG.E.U16 [R4.64], R12 ;  /* 0x0000000c04006986 */ /* 0x0001e2000c101504 */
[----:B------:R-:W-:Y:S02]  /*0f50*/  F2FP.F16.F32.PACK_AB R21, R28, R21 ;  /* 0x000000151c15723e */ /* 0x000fe400000000ff */
[----:B------:R-:W-:Y:S01]  /*0f60*/  IADD3 R13, R19, 0x3c000, RZ ;  /* 0x0003c000130d7810 */ /* 0x000fe20007ffe0ff */
[----:B------:R1:W-:Y:S01]  /*0f70*/  @P5 STG.E.U16 [R6.64], R24 ;  /* 0x0000001806005986 */ /* 0x0003e2000c101504 */
[----:B------:R-:W-:Y:S01]  /*0f80*/  IMAD.WIDE R2, R3, R0, c[0x0][0x188] ;  /* 0x0000620003027625 */ /* 0x000fe200078e0200 */
[----:B------:R-:W-:-:S03]  /*0f90*/  F2FP.F16.F32.PACK_AB R15, R26, R15 ;  /* 0x0000000f1a0f723e */ /* 0x000fc600000000ff */
[----:B------:R-:W-:Y:S01]  /*0fa0*/  IMAD.WIDE R8, R9, R0, c[0x0][0x188] ;  /* 0x0000620009087625 */ /* 0x000fe200078e0200 */
[----:B0-----:R-:W-:-:S03]  /*0fb0*/  PRMT R12, R21, 0x7632, R12 ;  /* 0x00007632150c7816 */ /* 0x001fc6000000000c */
[----:B------:R-:W-:Y:S01]  /*0fc0*/  IMAD.WIDE R10, R11, R0, c[0x0][0x188] ;  /* 0x000062000b0a7625 */ /* 0x000fe200078e0200 */
[----:B-1----:R-:W-:-:S03]  /*0fd0*/  PRMT R7, R24, 0x7632, R7 ;  /* 0x0000763218077816 */ /* 0x002fc60000000007 */
[-C--:B------:R-:W-:Y:S01]  /*0fe0*/  IMAD.WIDE R4, R13, R0.reuse, c[0x0][0x188] ;  /* 0x000062000d047625 */ /* 0x080fe200078e0200 */
[----:B------:R-:W-:Y:S01]  /*0ff0*/  IADD3 R19, R19, 0x46000, RZ ;  /* 0x0004600013137810 */ /* 0x000fe20007ffe0ff */
[----:B------:R0:W-:Y:S04]  /*1000*/  @P0 STG.E.U16 [R2.64], R7 ;  /* 0x0000000702000986 */ /* 0x0001e8000c101504 */
[----:B------:R1:W-:Y:S04]  /*1010*/  @P4 STG.E.U16 [R8.64], R21 ;  /* 0x0000001508004986 */ /* 0x0003e8000c101504 */
[----:B------:R1:W-:Y:S04]  /*1020*/  @P3 STG.E.U16 [R10.64], R12 ;  /* 0x0000000c0a003986 */ /* 0x0003e8000c101504 */
[----:B------:R1:W-:Y:S01]  /*1030*/  @P2 STG.E.U16 [R4.64], R15 ;  /* 0x0000000f04002986 */ /* 0x0003e2000c101504 */
[----:B0-----:R-:W-:Y:S01]  /*1040*/  IMAD.WIDE R6, R19, R0, c[0x0][0x188] ;  /* 0x0000620013067625 */ /* 0x001fe200078e0200 */
[----:B------:R-:W-:Y:S06]  /*1050*/  @!P1 EXIT ;  /* 0x000000000000994d */ /* 0x000fec0003800000 */
[----:B------:R-:W-:-:S05]  /*1060*/  PRMT R3, R15, 0x7632, R3 ;  /* 0x000076320f037816 */ /* 0x000fca0000000003 */
[----:B------:R-:W-:Y:S01]  /*1070*/  STG.E.U16 [R6.64], R3 ;  /* 0x0000000306007986 */ /* 0x000fe2000c101504 */
[----:B------:R-:W-:Y:S05]  /*1080*/  EXIT ;  /* 0x000000000000794d */ /* 0x000fea0003800000 */
.L_x_0:
[----:B------:R-:W-:-:S00]  /*1090*/  BRA `(.L_x_0) ;  /* 0xfffffff000007947 */ /* 0x000fc0000383ffff */
[----:B------:R-:W-:-:S00]  /*10a0*/  NOP ;  /* 0x0000000000007918 */ /* 0x000fc00000000000 */
        /* <DEDUP_REMOVED lines=13> */
.L_x_1:


//--------------------- .nv.global.init           --------------------------
	.section	.nv.global.init,"aw",@progbits
.nv.global.init:
	.type		_$_str,@object
	.size		_$_str,(.L_0 - _$_str)
_$_str:
        /*0000*/ 	.byte	0x5f, 0x5f, 0x43, 0x55, 0x44, 0x41, 0x5f, 0x46, 0x54, 0x5a, 0x00
.L_0:


//--------------------- .nv.shared.triton__0d1d2d3d4d5d6de7 --------------------------
	.section	.nv.shared.triton__0d1d2d3d4d5d6de7,"aw",@nobits
	.align	16
